//
// Generated by NVIDIA NVVM Compiler
//
// Compiler Build ID: CL-36424714
// Cuda compilation tools, release 13.0, V13.0.88
// Based on NVVM 20.0.0
//

.version 9.0
.target sm_100
.address_size 64

	// .globl	_Z14blur_greyscalePhS_ii

.visible .entry _Z14blur_greyscalePhS_ii(
	.param .u64 .ptr .align 1 _Z14blur_greyscalePhS_ii_param_0,
	.param .u64 .ptr .align 1 _Z14blur_greyscalePhS_ii_param_1,
	.param .u32 _Z14blur_greyscalePhS_ii_param_2,
	.param .u32 _Z14blur_greyscalePhS_ii_param_3
)
{
	.reg .pred 	%p<34>;
	.reg .b16 	%rs<6>;
	.reg .b32 	%r<83>;
	.reg .b64 	%rd<23>;

	ld.param.u64 	%rd7, [_Z14blur_greyscalePhS_ii_param_0];
	ld.param.u64 	%rd6, [_Z14blur_greyscalePhS_ii_param_1];
	ld.param.u32 	%r43, [_Z14blur_greyscalePhS_ii_param_2];
	ld.param.u32 	%r44, [_Z14blur_greyscalePhS_ii_param_3];
	cvta.to.global.u64 	%rd1, %rd7;
	mov.u32 	%r45, %ntid.y;
	mov.u32 	%r46, %ctaid.y;
	mov.u32 	%r47, %tid.y;
	mad.lo.s32 	%r1, %r45, %r46, %r47;
	mov.u32 	%r48, %ntid.x;
	mov.u32 	%r49, %ctaid.x;
	mov.u32 	%r50, %tid.x;
	mad.lo.s32 	%r2, %r48, %r49, %r50;
	mul.lo.s32 	%r3, %r44, %r1;
	add.s32 	%r4, %r3, %r2;
	setp.ge.s32 	%p2, %r1, %r43;
	setp.ge.s32 	%p3, %r2, %r44;
	or.pred  	%p4, %p2, %p3;
	@%p4 bra 	$L__BB0_20;
	setp.eq.s32 	%p5, %r1, 0;
	sub.s32 	%r5, %r3, %r44;
	setp.lt.s32 	%p6, %r2, 1;
	cvt.s64.s32 	%rd8, %r5;
	cvt.s64.s32 	%rd2, %r2;
	add.s64 	%rd9, %rd2, %rd8;
	add.s64 	%rd3, %rd1, %rd9;
	mov.b32 	%r67, 0;
	or.pred  	%p7, %p6, %p5;
	mov.u32 	%r68, %r67;
	@%p7 bra 	$L__BB0_3;
	ld.global.u8 	%r67, [%rd3+-1];
	mov.b32 	%r68, 1;
$L__BB0_3:
	setp.eq.s32 	%p8, %r1, 0;
	setp.lt.s32 	%p9, %r2, 0;
	or.pred  	%p10, %p9, %p8;
	@%p10 bra 	$L__BB0_5;
	add.s32 	%r53, %r2, %r5;
	cvt.s64.s32 	%rd10, %r53;
	add.s64 	%rd11, %rd1, %rd10;
	ld.global.u8 	%r54, [%rd11];
	add.s32 	%r67, %r67, %r54;
	add.s32 	%r68, %r68, 1;
$L__BB0_5:
	setp.eq.s32 	%p11, %r1, 0;
	add.s32 	%r13, %r2, 1;
	setp.lt.s32 	%p12, %r2, -1;
	or.pred  	%p13, %p11, %p12;
	setp.ge.s32 	%p14, %r13, %r44;
	or.pred  	%p15, %p13, %p14;
	@%p15 bra 	$L__BB0_7;
	ld.global.u8 	%r55, [%rd3+1];
	add.s32 	%r67, %r67, %r55;
	add.s32 	%r68, %r68, 1;
$L__BB0_7:
	setp.gt.s32 	%p16, %r2, 0;
	setp.le.s32 	%p17, %r2, %r44;
	and.pred  	%p1, %p16, %p17;
	cvt.s64.s32 	%rd12, %r3;
	add.s64 	%rd13, %rd2, %rd12;
	add.s64 	%rd4, %rd1, %rd13;
	not.pred 	%p18, %p1;
	@%p18 bra 	$L__BB0_9;
	ld.global.u8 	%r56, [%rd4+-1];
	add.s32 	%r67, %r67, %r56;
	add.s32 	%r68, %r68, 1;
$L__BB0_9:
	setp.lt.s32 	%p19, %r2, 0;
	@%p19 bra 	$L__BB0_11;
	cvt.s64.s32 	%rd14, %r4;
	add.s64 	%rd15, %rd1, %rd14;
	ld.global.u8 	%r57, [%rd15];
	add.s32 	%r67, %r67, %r57;
	add.s32 	%r68, %r68, 1;
$L__BB0_11:
	setp.ge.s32 	%p20, %r13, %r44;
	setp.lt.s32 	%p21, %r2, -1;
	or.pred  	%p22, %p21, %p20;
	@%p22 bra 	$L__BB0_13;
	ld.global.u8 	%r58, [%rd4+1];
	add.s32 	%r67, %r67, %r58;
	add.s32 	%r68, %r68, 1;
$L__BB0_13:
	add.s32 	%r30, %r1, 1;
	setp.ge.u32 	%p23, %r30, %r43;
	shl.b32 	%r59, %r44, 1;
	add.s32 	%r60, %r5, %r59;
	cvt.s64.s32 	%rd16, %r60;
	add.s64 	%rd17, %rd2, %rd16;
	add.s64 	%rd5, %rd1, %rd17;
	or.pred  	%p25, %p18, %p23;
	@%p25 bra 	$L__BB0_15;
	ld.global.u8 	%r61, [%rd5+-1];
	add.s32 	%r67, %r67, %r61;
	add.s32 	%r68, %r68, 1;
$L__BB0_15:
	setp.ge.u32 	%p26, %r30, %r43;
	setp.lt.s32 	%p27, %r2, 0;
	or.pred  	%p28, %p27, %p26;
	@%p28 bra 	$L__BB0_17;
	add.s32 	%r62, %r4, %r44;
	cvt.s64.s32 	%rd18, %r62;
	add.s64 	%rd19, %rd1, %rd18;
	ld.global.u8 	%r63, [%rd19];
	add.s32 	%r67, %r67, %r63;
	add.s32 	%r68, %r68, 1;
$L__BB0_17:
	setp.ge.u32 	%p29, %r30, %r43;
	setp.ge.s32 	%p30, %r13, %r44;
	setp.lt.s32 	%p31, %r2, -1;
	or.pred  	%p32, %p29, %p31;
	or.pred  	%p33, %p32, %p30;
	@%p33 bra 	$L__BB0_19;
	ld.global.u8 	%r64, [%rd5+1];
	add.s32 	%r67, %r67, %r64;
	add.s32 	%r68, %r68, 1;
$L__BB0_19:
	cvt.u16.u32 	%rs1, %r67;
	and.b16  	%rs2, %rs1, 255;
	cvt.u16.u32 	%rs3, %r68;
	and.b16  	%rs4, %rs3, 255;
	div.u16 	%rs5, %rs2, %rs4;
	cvt.s64.s32 	%rd20, %r4;
	cvta.to.global.u64 	%rd21, %rd6;
	add.s64 	%rd22, %rd21, %rd20;
	st.global.u8 	[%rd22], %rs5;
$L__BB0_20:
	ret;

}


// ===== COMPILED SASS (sm_100) =====

	.target	sm_100

	.elftype	@"ET_EXEC"


//--------------------- .note.nv.tkinfo           --------------------------
	.section	.note.nv.tkinfo,"",@"SHT_NOTE"
	.sectionflags	@"SHF_NOTE_NV_TKINFO"
	.tkinfo
        /*0018*/ 	.word	0x00000002
        /*0030*/ 	.string	""
        /*0030*/ 	.string	"ptxas"
        /*0030*/ 	.string	"Cuda compilation tools, release 13.0, V13.0.88"
        /*0030*/ 	.string	"Build cuda_13.0.r13.0/compiler.36424714_0"
        /*0030*/ 	.string	"-arch sm_100 -m 64 "



//--------------------- .note.nv.cuinfo           --------------------------
	.section	.note.nv.cuinfo,"",@"SHT_NOTE"
	.sectionflags	@"SHF_NOTE_NV_CUINFO"
        /*0018*/ 	.short	0x0002
        /*001a*/ 	.short	0x0064
        /*001c*/ 	.short	0x0082
	.zero		2


//--------------------- .nv.info                  --------------------------
	.section	.nv.info,"",@"SHT_CUDA_INFO"
	.align	4


	//----- nvinfo : EIATTR_REGCOUNT
	.align		4
        /*0000*/ 	.byte	0x04, 0x2f
        /*0002*/ 	.short	(.L_1 - .L_0)
	.align		4
.L_0:
        /*0004*/ 	.word	index@(_Z14blur_greyscalePhS_ii)
        /*0008*/ 	.word	0x00000018


	//----- nvinfo : EIATTR_FRAME_SIZE
	.align		4
.L_1:
        /*000c*/ 	.byte	0x04, 0x11
        /*000e*/ 	.short	(.L_3 - .L_2)
	.align		4
.L_2:
        /*0010*/ 	.word	index@($__internal_0_$__cuda_sm20_div_u16)
        /*0014*/ 	.word	0x00000000


	//----- nvinfo : EIATTR_FRAME_SIZE
	.align		4
.L_3:
        /*0018*/ 	.byte	0x04, 0x11
        /*001a*/ 	.short	(.L_5 - .L_4)
	.align		4
.L_4:
        /*001c*/ 	.word	index@(_Z14blur_greyscalePhS_ii)
        /*0020*/ 	.word	0x00000000


	//----- nvinfo : EIATTR_MIN_STACK_SIZE
	.align		4
.L_5:
        /*0024*/ 	.byte	0x04, 0x12
        /*0026*/ 	.short	(.L_7 - .L_6)
	.align		4
.L_6:
        /*0028*/ 	.word	index@(_Z14blur_greyscalePhS_ii)
        /*002c*/ 	.word	0x00000000
.L_7:


//--------------------- .nv.compat                --------------------------
	.section	.nv.compat,"",@"SHT_CUDA_COMPAT_INFO"
	.align	4
        /*0000*/ 	.byte	0x02, 0x09, 0x00, 0x00, 0x02, 0x02, 0x01, 0x00, 0x02, 0x05, 0x05, 0x00, 0x03, 0x07, 0x01, 0x01
        /*0010*/ 	.byte	0x02, 0x03, 0x00, 0x00, 0x02, 0x06, 0x01, 0x00, 0x04, 0x0b, 0x08, 0x00, 0x01, 0x00, 0x00, 0x00
        /*0020*/ 	.byte	0x00, 0x00, 0x00, 0x00


//--------------------- .nv.info._Z14blur_greyscalePhS_ii --------------------------
	.section	.nv.info._Z14blur_greyscalePhS_ii,"",@"SHT_CUDA_INFO"
	.sectionflags	@""
	.align	4


	//----- nvinfo : EIATTR_CUDA_API_VERSION
	.align		4
        /*0000*/ 	.byte	0x04, 0x37
        /*0002*/ 	.short	(.L_9 - .L_8)
.L_8:
        /*0004*/ 	.word	0x00000082


	//----- nvinfo : EIATTR_KPARAM_INFO
	.align		4
.L_9:
        /*0008*/ 	.byte	0x04, 0x17
        /*000a*/ 	.short	(.L_11 - .L_10)
.L_10:
        /*000c*/ 	.word	0x00000000
        /*0010*/ 	.short	0x0003
        /*0012*/ 	.short	0x0014
        /*0014*/ 	.byte	0x00, 0xf0, 0x11, 0x00


	//----- nvinfo : EIATTR_KPARAM_INFO
	.align		4
.L_11:
        /*0018*/ 	.byte	0x04, 0x17
        /*001a*/ 	.short	(.L_13 - .L_12)
.L_12:
        /*001c*/ 	.word	0x00000000
        /*0020*/ 	.short	0x0002
        /*0022*/ 	.short	0x0010
        /*0024*/ 	.byte	0x00, 0xf0, 0x11, 0x00


	//----- nvinfo : EIATTR_KPARAM_INFO
	.align		4
.L_13:
        /*0028*/ 	.byte	0x04, 0x17
        /*002a*/ 	.short	(.L_15 - .L_14)
.L_14:
        /*002c*/ 	.word	0x00000000
        /*0030*/ 	.short	0x0001
        /*0032*/ 	.short	0x0008
        /*0034*/ 	.byte	0x00, 0xf5, 0x21, 0x00


	//----- nvinfo : EIATTR_KPARAM_INFO
	.align		4
.L_15:
        /*0038*/ 	.byte	0x04, 0x17
        /*003a*/ 	.short	(.L_17 - .L_16)
.L_16:
        /*003c*/ 	.word	0x00000000
        /*0040*/ 	.short	0x0000
        /*0042*/ 	.short	0x0000
        /*0044*/ 	.byte	0x00, 0xf5, 0x21, 0x00


	//----- nvinfo : EIATTR_SPARSE_MMA_MASK
	.align		4
.L_17:
        /*0048*/ 	.byte	0x03, 0x50
        /*004a*/ 	.short	0x0000


	//----- nvinfo : EIATTR_MAXREG_COUNT
	.align		4
        /*004c*/ 	.byte	0x03, 0x1b
        /*004e*/ 	.short	0x00ff


	//----- nvinfo : EIATTR_MERCURY_ISA_VERSION
	.align		4
        /*0050*/ 	.byte	0x03, 0x5f
        /*0052*/ 	.short	0x0101


	//----- nvinfo : EIATTR_VRC_CTA_INIT_COUNT
	.align		4
        /*0054*/ 	.byte	0x02, 0x4a
	.zero		1
	.zero		1


	//----- nvinfo : EIATTR_EXIT_INSTR_OFFSETS
	.align		4
        /*0058*/ 	.byte	0x04, 0x1c
        /*005a*/ 	.short	(.L_19 - .L_18)


	//   ....[0]....
.L_18:
        /*005c*/ 	.word	0x000000c0


	//   ....[1]....
        /*0060*/ 	.word	0x000005b0


	//----- nvinfo : EIATTR_CRS_STACK_SIZE
	.align		4
.L_19:
        /*0064*/ 	.byte	0x04, 0x1e
        /*0066*/ 	.short	(.L_21 - .L_20)
.L_20:
        /*0068*/ 	.word	0x00000000


	//----- nvinfo : EIATTR_CBANK_PARAM_SIZE
	.align		4
.L_21:
        /*006c*/ 	.byte	0x03, 0x19
        /*006e*/ 	.short	0x0018


	//----- nvinfo : EIATTR_PARAM_CBANK
	.align		4
        /*0070*/ 	.byte	0x04, 0x0a
        /*0072*/ 	.short	(.L_23 - .L_22)
	.align		4
.L_22:
        /*0074*/ 	.word	index@(.nv.constant0._Z14blur_greyscalePhS_ii)
        /*0078*/ 	.short	0x0380
        /*007a*/ 	.short	0x0018


	//----- nvinfo : EIATTR_SW_WAR
	.align		4
.L_23:
        /*007c*/ 	.byte	0x04, 0x36
        /*007e*/ 	.short	(.L_25 - .L_24)
.L_24:
        /*0080*/ 	.word	0x00000008
.L_25:


//--------------------- .nv.callgraph             --------------------------
	.section	.nv.callgraph,"",@"SHT_CUDA_CALLGRAPH"
	.align	4
	.sectionentsize	8
	.align		4
        /*0000*/ 	.word	0x00000000
	.align		4
        /*0004*/ 	.word	0xffffffff
	.align		4
        /*0008*/ 	.word	0x00000000
	.align		4
        /*000c*/ 	.word	0xfffffffe
	.align		4
        /*0010*/ 	.word	0x00000000
	.align		4
        /*0014*/ 	.word	0xfffffffd
	.align		4
        /*0018*/ 	.word	0x00000000
	.align		4
        /*001c*/ 	.word	0xfffffffc


//--------------------- .text._Z14blur_greyscalePhS_ii --------------------------
	.section	.text._Z14blur_greyscalePhS_ii,"ax",@progbits
	.align	128
        .global         _Z14blur_greyscalePhS_ii
        .type           _Z14blur_greyscalePhS_ii,@function
        .size           _Z14blur_greyscalePhS_ii,(.L_x_1 - _Z14blur_greyscalePhS_ii)
        .other          _Z14blur_greyscalePhS_ii,@"STO_CUDA_ENTRY STV_DEFAULT"
_Z14blur_greyscalePhS_ii:
.text._Z14blur_greyscalePhS_ii:
[----:B------:R-:W-:Y:S01]  /*0000*/  LDC R1, c[0x0][0x37c] ;  /* 0x0000df00ff017b82 */ /* 0x000fe20000000800 */
[----:B------:R-:W0:Y:S01]  /*0010*/  S2R R14, SR_CTAID.X ;  /* 0x00000000000e7919 */ /* 0x000e220000002500 */
[----:B------:R-:W1:Y:S06]  /*0020*/  LDCU UR4, c[0x0][0x364] ;  /* 0x00006c80ff0477ac */ /* 0x000e6c0008000800 */
[----:B------:R-:W2:Y:S01]  /*0030*/  LDC.64 R4, c[0x0][0x390] ;  /* 0x0000e400ff047b82 */ /* 0x000ea20000000a00 */
[----:B------:R-:W0:Y:S01]  /*0040*/  S2R R3, SR_TID.X ;  /* 0x0000000000037919 */ /* 0x000e220000002100 */
[----:B------:R-:W0:Y:S01]  /*0050*/  LDCU UR5, c[0x0][0x360] ;  /* 0x00006c00ff0577ac */ /* 0x000e220008000800 */
[----:B------:R-:W1:Y:S01]  /*0060*/  S2R R7, SR_CTAID.Y ;  /* 0x0000000000077919 */ /* 0x000e620000002600 */
[----:B------:R-:W1:Y:S01]  /*0070*/  S2R R0, SR_TID.Y ;  /* 0x0000000000007919 */ /* 0x000e620000002200 */
[----:B0-----:R-:W-:-:S05]  /*0080*/  IMAD R14, R14, UR5, R3 ;  /* 0x000000050e0e7c24 */ /* 0x001fca000f8e0203 */
[----:B--2---:R-:W-:Y:S01]  /*0090*/  ISETP.GE.AND P0, PT, R14, R5, PT ;  /* 0x000000050e00720c */ /* 0x004fe20003f06270 */
[----:B-1----:R-:W-:-:S05]  /*00a0*/  IMAD R7, R7, UR4, R0 ;  /* 0x0000000407077c24 */ /* 0x002fca000f8e0200 */
[----:B------:R-:W-:-:S13]  /*00b0*/  ISETP.GE.OR P0, PT, R7, R4, P0 ;  /* 0x000000040700720c */ /* 0x000fda0000706670 */
[----:B------:R-:W-:Y:S05]  /*00c0*/  @P0 EXIT ;  /* 0x000000000000094d */ /* 0x000fea0003800000 */
[C---:B------:R-:W-:Y:S01]  /*00d0*/  ISETP.NE.AND P3, PT, R7.reuse, RZ, PT ;  /* 0x000000ff0700720c */ /* 0x040fe20003f65270 */
[----:B------:R-:W0:Y:S01]  /*00e0*/  LDCU.64 UR6, c[0x0][0x380] ;  /* 0x00007000ff0677ac */ /* 0x000e220008000a00 */
[----:B------:R-:W-:Y:S01]  /*00f0*/  IMAD R13, R7, R5, RZ ;  /* 0x00000005070d7224 */ /* 0x000fe200078e02ff */
[----:B------:R-:W-:Y:S02]  /*0100*/  SHF.R.S32.HI R15, RZ, 0x1f, R14 ;  /* 0x0000001fff0f7819 */ /* 0x000fe4000001140e */
[C---:B------:R-:W-:Y:S01]  /*0110*/  ISETP.LT.OR P4, PT, R14.reuse, RZ, !P3 ;  /* 0x000000ff0e00720c */ /* 0x040fe20005f81670 */
[----:B------:R-:W-:Y:S01]  /*0120*/  IMAD.IADD R9, R13, 0x1, -R5 ;  /* 0x000000010d097824 */ /* 0x000fe200078e0a05 */
[----:B------:R-:W1:Y:S01]  /*0130*/  LDCU.64 UR4, c[0x0][0x358] ;  /* 0x00006b00ff0477ac */ /* 0x000e620008000a00 */
[----:B------:R-:W-:-:S03]  /*0140*/  ISETP.LT.OR P3, PT, R14, 0x1, !P3 ;  /* 0x000000010e00780c */ /* 0x000fc60005f61670 */
[----:B------:R-:W-:-:S07]  /*0150*/  SHF.R.S32.HI R0, RZ, 0x1f, R9 ;  /* 0x0000001fff007819 */ /* 0x000fce0000011409 */
[C-C-:B------:R-:W-:Y:S01]  /*0160*/  @!P4 IMAD.IADD R6, R14.reuse, 0x1, R9.reuse ;  /* 0x000000010e06c824 */ /* 0x140fe200078e0209 */
[----:B0-----:R-:W-:-:S04]  /*0170*/  IADD3 R2, P0, P1, R14, UR6, R9 ;  /* 0x000000060e027c10 */ /* 0x001fc8000f91e009 */
[C---:B------:R-:W-:Y:S02]  /*0180*/  @!P4 IADD3 R10, P2, PT, R6.reuse, UR6, RZ ;  /* 0x00000006060acc10 */ /* 0x040fe4000ff5e0ff */
[----:B------:R-:W-:Y:S01]  /*0190*/  IADD3.X R3, PT, PT, R15, UR7, R0, P0, P1 ;  /* 0x000000070f037c10 */ /* 0x000fe200087e2400 */
[----:B------:R-:W-:Y:S01]  /*01a0*/  IMAD.MOV.U32 R0, RZ, RZ, RZ ;  /* 0x000000ffff007224 */ /* 0x000fe200078e00ff */
[----:B------:R-:W-:-:S05]  /*01b0*/  @!P4 LEA.HI.X.SX32 R11, R6, UR7, 0x1, P2 ;  /* 0x00000007060bcc11 */ /* 0x000fca00090f0eff */
[----:B-1----:R-:W2:Y:S04]  /*01c0*/  @!P3 LDG.E.U8 R0, desc[UR4][R2.64+-0x1] ;  /* 0xffffff040200b981 */ /* 0x002ea8000c1e1100 */
[----:B------:R-:W2:Y:S01]  /*01d0*/  @!P4 LDG.E.U8 R11, desc[UR4][R10.64] ;  /* 0x000000040a0bc981 */ /* 0x000ea2000c1e1100 */
[----:B------:R-:W-:Y:S01]  /*01e0*/  IMAD R9, R5, 0x2, R9 ;  /* 0x0000000205097824 */ /* 0x000fe200078e0209 */
[--C-:B------:R-:W-:Y:S01]  /*01f0*/  SHF.R.S32.HI R12, RZ, 0x1f, R13.reuse ;  /* 0x0000001fff0c7819 */ /* 0x100fe2000001140d */
[----:B------:R-:W-:Y:S01]  /*0200*/  VIADD R19, R7, 0x1 ;  /* 0x0000000107137836 */ /* 0x000fe20000000000 */
[C---:B------:R-:W-:Y:S01]  /*0210*/  IADD3 R8, P1, P2, R14.reuse, UR6, R13 ;  /* 0x000000060e087c10 */ /* 0x040fe2000fa3e00d */
[C---:B------:R-:W-:Y:S01]  /*0220*/  VIADD R18, R14.reuse, 0x1 ;  /* 0x000000010e127836 */ /* 0x040fe20000000000 */
[----:B------:R-:W-:-:S02]  /*0230*/  ISETP.GE.AND P0, PT, R14, -0x1, PT ;  /* 0xffffffff0e00780c */ /* 0x000fc40003f06270 */
[--C-:B------:R-:W-:Y:S02]  /*0240*/  SHF.R.S32.HI R16, RZ, 0x1f, R9.reuse ;  /* 0x0000001fff107819 */ /* 0x100fe40000011409 */
[C---:B------:R-:W-:Y:S02]  /*0250*/  IADD3 R6, P5, P6, R14.reuse, UR6, R9 ;  /* 0x000000060e067c10 */ /* 0x040fe4000febe009 */
[----:B------:R-:W-:Y:S01]  /*0260*/  IADD3.X R9, PT, PT, R15, UR7, R12, P1, P2 ;  /* 0x000000070f097c10 */ /* 0x000fe20008fe440c */
[C---:B------:R-:W-:Y:S01]  /*0270*/  IMAD.IADD R12, R14.reuse, 0x1, R13 ;  /* 0x000000010e0c7824 */ /* 0x040fe200078e020d */
[----:B------:R-:W-:Y:S02]  /*0280*/  ISETP.GE.U32.AND P1, PT, R19, R4, PT ;  /* 0x000000041300720c */ /* 0x000fe40003f26070 */
[----:B------:R-:W-:Y:S02]  /*0290*/  ISETP.EQ.OR P2, PT, R7, RZ, !P0 ;  /* 0x000000ff0700720c */ /* 0x000fe40004742670 */
[----:B------:R-:W-:Y:S01]  /*02a0*/  IADD3.X R7, PT, PT, R15, UR7, R16, P5, P6 ;  /* 0x000000070f077c10 */ /* 0x000fe2000afec410 */
[----:B------:R-:W-:Y:S01]  /*02b0*/  IMAD.MOV.U32 R15, RZ, RZ, RZ ;  /* 0x000000ffff0f7224 */ /* 0x000fe200078e00ff */
[C---:B------:R-:W-:Y:S01]  /*02c0*/  ISETP.GE.AND P5, PT, R14.reuse, RZ, PT ;  /* 0x000000ff0e00720c */ /* 0x040fe20003fa6270 */
[----:B------:R-:W-:Y:S01]  /*02d0*/  @!P3 IMAD.MOV.U32 R15, RZ, RZ, 0x1 ;  /* 0x00000001ff0fb424 */ /* 0x000fe200078e00ff */
[----:B------:R-:W-:-:S02]  /*02e0*/  ISETP.LT.OR P1, PT, R14, RZ, P1 ;  /* 0x000000ff0e00720c */ /* 0x000fc40000f21670 */
[-C--:B------:R-:W-:Y:S01]  /*02f0*/  ISETP.GE.OR P2, PT, R18, R5.reuse, P2 ;  /* 0x000000051200720c */ /* 0x080fe20001746670 */
[----:B------:R-:W-:Y:S01]  /*0300*/  @!P4 VIADD R15, R15, 0x1 ;  /* 0x000000010f0fc836 */ /* 0x000fe20000000000 */
[----:B------:R-:W-:-:S04]  /*0310*/  ISETP.GT.AND P6, PT, R14, R5, PT ;  /* 0x000000050e00720c */ /* 0x000fc80003fc4270 */
[----:B------:R-:W-:-:S03]  /*0320*/  ISETP.GT.AND P3, PT, R14, RZ, !P6 ;  /* 0x000000ff0e00720c */ /* 0x000fc60007764270 */
[----:B------:R-:W-:-:S04]  /*0330*/  @P5 IADD3 R16, P6, PT, R12, UR6, RZ ;  /* 0x000000060c105c10 */ /* 0x000fc8000ffde0ff */
[----:B------:R-:W-:Y:S01]  /*0340*/  @P5 LEA.HI.X.SX32 R17, R12, UR7, 0x1, P6 ;  /* 0x000000070c115c11 */ /* 0x000fe2000b0f0eff */
[----:B------:R-:W3:Y:S01]  /*0350*/  @!P2 LDG.E.U8 R3, desc[UR4][R2.64+0x1] ;  /* 0x000001040203a981 */ /* 0x000ee2000c1e1100 */
[----:B------:R-:W-:-:S04]  /*0360*/  ISETP.GE.U32.OR P0, PT, R19, R4, !P0 ;  /* 0x000000041300720c */ /* 0x000fc80004706470 */
[----:B------:R-:W4:Y:S01]  /*0370*/  @P3 LDG.E.U8 R13, desc[UR4][R8.64+-0x1] ;  /* 0xffffff04080d3981 */ /* 0x000f22000c1e1100 */
[----:B------:R-:W-:-:S03]  /*0380*/  ISETP.GE.OR P0, PT, R18, R5, P0 ;  /* 0x000000051200720c */ /* 0x000fc60000706670 */
[----:B------:R-:W5:Y:S10]  /*0390*/  @P5 LDG.E.U8 R17, desc[UR4][R16.64] ;  /* 0x0000000410115981 */ /* 0x000f74000c1e1100 */
[----:B------:R-:W5:Y:S01]  /*03a0*/  @!P0 LDG.E.U8 R21, desc[UR4][R6.64+0x1] ;  /* 0x0000010406158981 */ /* 0x000f62000c1e1100 */
[----:B--2---:R-:W-:Y:S01]  /*03b0*/  @!P4 IMAD.IADD R0, R0, 0x1, R11 ;  /* 0x000000010000c824 */ /* 0x004fe200078e020b */
[----:B------:R-:W-:Y:S01]  /*03c0*/  ISETP.GE.AND P4, PT, R18, R5, PT ;  /* 0x000000051200720c */ /* 0x000fe20003f86270 */
[----:B------:R-:W-:-:S03]  /*03d0*/  @!P1 IMAD.IADD R11, R12, 0x1, R5 ;  /* 0x000000010c0b9824 */ /* 0x000fc600078e0205 */
[----:B------:R-:W-:Y:S02]  /*03e0*/  ISETP.LT.OR P4, PT, R14, -0x1, P4 ;  /* 0xffffffff0e00780c */ /* 0x000fe40002781670 */
[----:B------:R-:W-:-:S04]  /*03f0*/  @!P1 IADD3 R10, P6, PT, R11, UR6, RZ ;  /* 0x000000060b0a9c10 */ /* 0x000fc8000ffde0ff */
[----:B------:R-:W-:Y:S02]  /*0400*/  @!P1 LEA.HI.X.SX32 R11, R11, UR7, 0x1, P6 ;  /* 0x000000070b0b9c11 */ /* 0x000fe4000b0f0eff */
[----:B------:R-:W-:-:S04]  /*0410*/  ISETP.GE.U32.OR P6, PT, R19, R4, !P3 ;  /* 0x000000041300720c */ /* 0x000fc80005fc6470 */
[----:B------:R-:W2:Y:S04]  /*0420*/  @!P1 LDG.E.U8 R11, desc[UR4][R10.64] ;  /* 0x000000040a0b9981 */ /* 0x000ea8000c1e1100 */
[----:B------:R-:W2:Y:S05]  /*0430*/  @!P4 LDG.E.U8 R5, desc[UR4][R8.64+0x1] ;  /* 0x000001040805c981 */ /* 0x000eaa000c1e1100 */
[----:B------:R-:W2:Y:S01]  /*0440*/  @!P6 LDG.E.U8 R19, desc[UR4][R6.64+-0x1] ;  /* 0xffffff040613e981 */ /* 0x000ea2000c1e1100 */
[----:B------:R-:W-:-:S04]  /*0450*/  @!P2 VIADD R15, R15, 0x1 ;  /* 0x000000010f0fa836 */ /* 0x000fc80000000000 */
[----:B------:R-:W-:Y:S02]  /*0460*/  @P3 VIADD R15, R15, 0x1 ;  /* 0x000000010f0f3836 */ /* 0x000fe40000000000 */
[----:B---3--:R-:W-:-:S04]  /*0470*/  @!P2 IMAD.IADD R0, R0, 0x1, R3 ;  /* 0x000000010000a824 */ /* 0x008fc800078e0203 */
[----:B----4-:R-:W-:Y:S02]  /*0480*/  @P3 IMAD.IADD R0, R0, 0x1, R13 ;  /* 0x0000000100003824 */ /* 0x010fe400078e020d */
[----:B------:R-:W-:Y:S02]  /*0490*/  @P5 VIADD R15, R15, 0x1 ;  /* 0x000000010f0f5836 */ /* 0x000fe40000000000 */
[----:B-----5:R-:W-:Y:S02]  /*04a0*/  @P5 IMAD.IADD R0, R0, 0x1, R17 ;  /* 0x0000000100005824 */ /* 0x020fe400078e0211 */
[----:B------:R-:W-:-:S04]  /*04b0*/  @!P4 VIADD R15, R15, 0x1 ;  /* 0x000000010f0fc836 */ /* 0x000fc80000000000 */
[----:B------:R-:W-:-:S04]  /*04c0*/  @!P6 VIADD R15, R15, 0x1 ;  /* 0x000000010f0fe836 */ /* 0x000fc80000000000 */
[----:B------:R-:W-:-:S04]  /*04d0*/  @!P1 VIADD R15, R15, 0x1 ;  /* 0x000000010f0f9836 */ /* 0x000fc80000000000 */
[----:B------:R-:W-:-:S05]  /*04e0*/  @!P0 VIADD R15, R15, 0x1 ;  /* 0x000000010f0f8836 */ /* 0x000fca0000000000 */
[----:B------:R-:W-:Y:S01]  /*04f0*/  LOP3.LUT R15, R15, 0xff, RZ, 0xc0, !PT ;  /* 0x000000ff0f0f7812 */ /* 0x000fe200078ec0ff */
[----:B--2---:R-:W-:-:S04]  /*0500*/  @!P4 IMAD.IADD R0, R0, 0x1, R5 ;  /* 0x000000010000c824 */ /* 0x004fc800078e0205 */
[----:B------:R-:W-:-:S04]  /*0510*/  @!P6 IMAD.IADD R0, R0, 0x1, R19 ;  /* 0x000000010000e824 */ /* 0x000fc800078e0213 */
[----:B------:R-:W-:-:S04]  /*0520*/  @!P1 IMAD.IADD R0, R0, 0x1, R11 ;  /* 0x0000000100009824 */ /* 0x000fc800078e020b */
[----:B------:R-:W-:-:S05]  /*0530*/  @!P0 IMAD.IADD R0, R0, 0x1, R21 ;  /* 0x0000000100008824 */ /* 0x000fca00078e0215 */
[----:B------:R-:W-:Y:S02]  /*0540*/  LOP3.LUT R7, R0, 0xff, RZ, 0xc0, !PT ;  /* 0x000000ff00077812 */ /* 0x000fe400078ec0ff */
[----:B------:R-:W-:-:S07]  /*0550*/  MOV R6, 0x570 ;  /* 0x0000057000067802 */ /* 0x000fce0000000f00 */
[----:B------:R-:W-:Y:S05]  /*0560*/  CALL.REL.NOINC `($__internal_0_$__cuda_sm20_div_u16) ;  /* 0x0000000000147944 */ /* 0x000fea0003c00000 */
[----:B------:R-:W0:Y:S02]  /*0570*/  LDCU.64 UR6, c[0x0][0x388] ;  /* 0x00007100ff0677ac */ /* 0x000e240008000a00 */
[----:B0-----:R-:W-:-:S04]  /*0580*/  IADD3 R2, P0, PT, R12, UR6, RZ ;  /* 0x000000060c027c10 */ /* 0x001fc8000ff1e0ff */
[----:B------:R-:W-:-:S05]  /*0590*/  LEA.HI.X.SX32 R3, R12, UR7, 0x1, P0 ;  /* 0x000000070c037c11 */ /* 0x000fca00080f0eff */
[----:B------:R-:W-:Y:S01]  /*05a0*/  STG.E.U8 desc[UR4][R2.64], R5 ;  /* 0x0000000502007986 */ /* 0x000fe2000c101104 */
[----:B------:R-:W-:Y:S05]  /*05b0*/  EXIT ;  /* 0x000000000000794d */ /* 0x000fea0003800000 */
        .weak           $__internal_0_$__cuda_sm20_div_u16
        .type           $__internal_0_$__cuda_sm20_div_u16,@function
        .size           $__internal_0_$__cuda_sm20_div_u16,(.L_x_1 - $__internal_0_$__cuda_sm20_div_u16)
$__internal_0_$__cuda_sm20_div_u16:
[----:B------:R-:W0:Y:S01]  /*05c0*/  I2F.U16 R0, R15 ;  /* 0x0000000f00007306 */ /* 0x000e220000101000 */
[----:B------:R-:W-:Y:S01]  /*05d0*/  IMAD.MOV.U32 R2, RZ, RZ, 0x4b800000 ;  /* 0x4b800000ff027424 */ /* 0x000fe200078e00ff */
[C---:B0-----:R-:W-:Y:S02]  /*05e0*/  FSETP.GEU.AND P1, PT, |R0|.reuse, 1.175494350822287508e-38, PT ;  /* 0x008000000000780b */ /* 0x041fe40003f2e200 */
[----:B------:R-:W-:Y:S02]  /*05f0*/  FSETP.GT.AND P0, PT, |R0|, 8.50705917302346158658e+37, PT ;  /* 0x7e8000000000780b */ /* 0x000fe40003f04200 */
[----:B------:R-:W-:-:S04]  /*0600*/  FSEL R2, R2, 1, !P1 ;  /* 0x3f80000002027808 */ /* 0x000fc80004800000 */
[----:B------:R-:W-:Y:S01]  /*0610*/  FSEL R3, R2, 0.25, !P0 ;  /* 0x3e80000002037808 */ /* 0x000fe20004000000 */
[----:B------:R-:W-:Y:S01]  /*0620*/  IMAD.MOV.U32 R2, RZ, RZ, R6 ;  /* 0x000000ffff027224 */ /* 0x000fe200078e0006 */
[----:B------:R-:W-:-:S03]  /*0630*/  ISETP.NE.U32.AND P0, PT, R15, RZ, PT ;  /* 0x000000ff0f00720c */ /* 0x000fc60003f05070 */
[----:B------:R-:W-:Y:S02]  /*0640*/  FMUL R4, R0, R3 ;  /* 0x0000000300047220 */ /* 0x000fe40000400000 */
[----:B------:R-:W-:Y:S08]  /*0650*/  I2F.U16.RZ R0, R7 ;  /* 0x0000000700007306 */ /* 0x000ff0000010d000 */
[----:B------:R-:W0:Y:S02]  /*0660*/  MUFU.RCP R4, R4 ;  /* 0x0000000400047308 */ /* 0x000e240000001000 */
[----:B0-----:R-:W-:-:S04]  /*0670*/  FMUL R3, R3, R4 ;  /* 0x0000000403037220 */ /* 0x001fc80000400000 */
[----:B------:R-:W-:-:S04]  /*0680*/  VIADD R3, R3, 0x2 ;  /* 0x0000000203037836 */ /* 0x000fc80000000000 */
[----:B------:R-:W-:Y:S01]  /*0690*/  FMUL.RZ R0, R0, R3 ;  /* 0x0000000300007220 */ /* 0x000fe2000040c000 */
[----:B------:R-:W-:-:S05]  /*06a0*/  IMAD.MOV.U32 R3, RZ, RZ, 0x0 ;  /* 0x00000000ff037424 */ /* 0x000fca00078e00ff */
[----:B------:R-:W0:Y:S02]  /*06b0*/  F2I.U32.TRUNC.NTZ R0, R0 ;  /* 0x0000000000007305 */ /* 0x000e24000020f000 */
[----:B0-----:R-:W-:Y:S01]  /*06c0*/  LOP3.LUT R5, R0, 0xffff, RZ, 0xc0, !PT ;  /* 0x0000ffff00057812 */ /* 0x001fe200078ec0ff */
[----:B------:R-:W-:Y:S01]  /*06d0*/  @!P0 IMAD.MOV.U32 R5, RZ, RZ, -0x1 ;  /* 0xffffffffff058424 */ /* 0x000fe200078e00ff */
[----:B------:R-:W-:Y:S06]  /*06e0*/  RET.REL.NODEC R2 `(_Z14blur_greyscalePhS_ii) ;  /* 0xfffffff802447950 */ /* 0x000fec0003c3ffff */
.L_x_0:
[----:B------:R-:W-:-:S00]  /*06f0*/  BRA `(.L_x_0) ;  /* 0xfffffffc00fc7947 */ /* 0x000fc0000383ffff */
[----:B------:R-:W-:-:S00]  /*0700*/  NOP ;  /* 0x0000000000007918 */ /* 0x000fc00000000000 */
[----:B------:R-:W-:-:S00]  /*0710*/  NOP ;  /* 0x0000000000007918 */ /* 0x000fc00000000000 */
[----:B------:R-:W-:-:S00]  /*0720*/  NOP ;  /* 0x0000000000007918 */ /* 0x000fc00000000000 */
[----:B------:R-:W-:-:S00]  /*0730*/  NOP ;  /* 0x0000000000007918 */ /* 0x000fc00000000000 */
[----:B------:R-:W-:-:S00]  /*0740*/  NOP ;  /* 0x0000000000007918 */ /* 0x000fc00000000000 */
[----:B------:R-:W-:-:S00]  /*0750*/  NOP ;  /* 0x0000000000007918 */ /* 0x000fc00000000000 */
[----:B------:R-:W-:-:S00]  /*0760*/  NOP ;  /* 0x0000000000007918 */ /* 0x000fc00000000000 */
[----:B------:R-:W-:-:S00]  /*0770*/  NOP ;  /* 0x0000000000007918 */ /* 0x000fc00000000000 */
.L_x_1:


//--------------------- .nv.shared.reserved.0     --------------------------
	.section	.nv.shared.reserved.0,"aw",@nobits
	.weak		__nv_reservedSMEM_offset_0_alias
	.size		__nv_reservedSMEM_offset_0_alias, 0, 64
	.other		__nv_reservedSMEM_offset_0_alias,@"STO_CUDA_RESERVED_SHARED STV_DEFAULT"
__nv_reservedSMEM_offset_0_alias:
	.zero		0
	.zero		64


//--------------------- .nv.constant0._Z14blur_greyscalePhS_ii --------------------------
	.section	.nv.constant0._Z14blur_greyscalePhS_ii,"a",@progbits
	.sectionflags	@""
	.align	4
.nv.constant0._Z14blur_greyscalePhS_ii:
	.zero		920


//--------------------- SYMBOLS --------------------------

	.type		.nv.reservedSmem.offset0,@object
	.size		.nv.reservedSmem.offset0,0x4
